//
// Generated by NVIDIA NVVM Compiler
//
// Compiler Build ID: CL-36424714
// Cuda compilation tools, release 13.0, V13.0.88
// Based on NVVM 20.0.0
//

.version 9.0
.target sm_100
.address_size 64

	// .globl	_Z20tile_matrix_multiplyPfS_S_i
// _ZZ20tile_matrix_multiplyPfS_S_iE6shareA has been demoted
// _ZZ20tile_matrix_multiplyPfS_S_iE6shareB has been demoted
// _ZZ9tile_gemmPfS_S_iE2As has been demoted
// _ZZ9tile_gemmPfS_S_iE2Bs has been demoted

.visible .entry _Z20tile_matrix_multiplyPfS_S_i(
	.param .u64 .ptr .align 1 _Z20tile_matrix_multiplyPfS_S_i_param_0,
	.param .u64 .ptr .align 1 _Z20tile_matrix_multiplyPfS_S_i_param_1,
	.param .u64 .ptr .align 1 _Z20tile_matrix_multiplyPfS_S_i_param_2,
	.param .u32 _Z20tile_matrix_multiplyPfS_S_i_param_3
)
{
	.reg .pred 	%p<9>;
	.reg .b32 	%r<77>;
	.reg .b32 	%f<200>;
	.reg .b64 	%rd<33>;
	// demoted variable
	.shared .align 4 .b8 _ZZ20tile_matrix_multiplyPfS_S_iE6shareA[256];
	// demoted variable
	.shared .align 4 .b8 _ZZ20tile_matrix_multiplyPfS_S_iE6shareB[256];
	ld.param.u64 	%rd5, [_Z20tile_matrix_multiplyPfS_S_i_param_1];
	ld.param.u32 	%r34, [_Z20tile_matrix_multiplyPfS_S_i_param_3];
	cvta.to.global.u64 	%rd1, %rd5;
	mov.u32 	%r35, %ctaid.x;
	mov.u32 	%r36, %ctaid.y;
	mov.u32 	%r1, %tid.x;
	mov.u32 	%r2, %tid.y;
	shl.b32 	%r37, %r36, 3;
	add.s32 	%r3, %r37, %r2;
	shl.b32 	%r4, %r35, 3;
	add.s32 	%r5, %r4, %r1;
	shr.s32 	%r38, %r34, 31;
	shr.u32 	%r39, %r38, 29;
	add.s32 	%r40, %r34, %r39;
	shr.s32 	%r6, %r40, 3;
	setp.lt.s32 	%p1, %r34, 8;
	mov.f32 	%f199, 0f00000000;
	@%p1 bra 	$L__BB0_9;
	mad.lo.s32 	%r7, %r34, %r3, %r1;
	shl.b32 	%r42, %r2, 5;
	mov.u32 	%r43, _ZZ20tile_matrix_multiplyPfS_S_iE6shareA;
	add.s32 	%r8, %r43, %r42;
	shl.b32 	%r44, %r1, 2;
	add.s32 	%r9, %r8, %r44;
	mov.u32 	%r45, _ZZ20tile_matrix_multiplyPfS_S_iE6shareB;
	add.s32 	%r11, %r45, %r44;
	add.s32 	%r10, %r11, %r42;
	add.s32 	%r46, %r6, -1;
	setp.lt.u32 	%p2, %r46, 3;
	mov.f32 	%f199, 0f00000000;
	mov.b32 	%r76, 0;
	@%p2 bra 	$L__BB0_4;
	and.b32  	%r76, %r6, 268435452;
	neg.s32 	%r74, %r76;
	add.s32 	%r48, %r2, 24;
	mad.lo.s32 	%r49, %r34, %r48, %r1;
	add.s32 	%r72, %r49, %r4;
	add.s32 	%r50, %r2, 16;
	mad.lo.s32 	%r51, %r34, %r50, %r1;
	add.s32 	%r71, %r51, %r4;
	add.s32 	%r52, %r2, 8;
	mad.lo.s32 	%r53, %r34, %r52, %r1;
	add.s32 	%r70, %r53, %r4;
	mad.lo.s32 	%r54, %r2, %r34, %r1;
	add.s32 	%r69, %r54, %r4;
	mov.f32 	%f199, 0f00000000;
	mov.u32 	%r73, %r7;
$L__BB0_3:
	.pragma "nounroll";
	ld.param.u64 	%rd30, [_Z20tile_matrix_multiplyPfS_S_i_param_0];
	cvta.to.global.u64 	%rd6, %rd30;
	mul.wide.s32 	%rd7, %r73, 4;
	add.s64 	%rd8, %rd6, %rd7;
	ld.global.f32 	%f14, [%rd8];
	st.shared.f32 	[%r9], %f14;
	mul.wide.u32 	%rd9, %r69, 4;
	add.s64 	%rd10, %rd1, %rd9;
	ld.global.f32 	%f15, [%rd10];
	st.shared.f32 	[%r10], %f15;
	bar.sync 	0;
	ld.shared.f32 	%f16, [%r8];
	ld.shared.f32 	%f17, [%r11];
	fma.rn.f32 	%f18, %f16, %f17, %f199;
	ld.shared.f32 	%f19, [%r8+4];
	ld.shared.f32 	%f20, [%r11+32];
	fma.rn.f32 	%f21, %f19, %f20, %f18;
	ld.shared.f32 	%f22, [%r8+8];
	ld.shared.f32 	%f23, [%r11+64];
	fma.rn.f32 	%f24, %f22, %f23, %f21;
	ld.shared.f32 	%f25, [%r8+12];
	ld.shared.f32 	%f26, [%r11+96];
	fma.rn.f32 	%f27, %f25, %f26, %f24;
	ld.shared.f32 	%f28, [%r8+16];
	ld.shared.f32 	%f29, [%r11+128];
	fma.rn.f32 	%f30, %f28, %f29, %f27;
	ld.shared.f32 	%f31, [%r8+20];
	ld.shared.f32 	%f32, [%r11+160];
	fma.rn.f32 	%f33, %f31, %f32, %f30;
	ld.shared.f32 	%f34, [%r8+24];
	ld.shared.f32 	%f35, [%r11+192];
	fma.rn.f32 	%f36, %f34, %f35, %f33;
	ld.shared.f32 	%f37, [%r8+28];
	ld.shared.f32 	%f38, [%r11+224];
	fma.rn.f32 	%f39, %f37, %f38, %f36;
	bar.sync 	0;
	ld.global.f32 	%f40, [%rd8+32];
	st.shared.f32 	[%r9], %f40;
	mul.wide.u32 	%rd11, %r70, 4;
	add.s64 	%rd12, %rd1, %rd11;
	ld.global.f32 	%f41, [%rd12];
	st.shared.f32 	[%r10], %f41;
	bar.sync 	0;
	ld.shared.f32 	%f42, [%r8];
	ld.shared.f32 	%f43, [%r11];
	fma.rn.f32 	%f44, %f42, %f43, %f39;
	ld.shared.f32 	%f45, [%r8+4];
	ld.shared.f32 	%f46, [%r11+32];
	fma.rn.f32 	%f47, %f45, %f46, %f44;
	ld.shared.f32 	%f48, [%r8+8];
	ld.shared.f32 	%f49, [%r11+64];
	fma.rn.f32 	%f50, %f48, %f49, %f47;
	ld.shared.f32 	%f51, [%r8+12];
	ld.shared.f32 	%f52, [%r11+96];
	fma.rn.f32 	%f53, %f51, %f52, %f50;
	ld.shared.f32 	%f54, [%r8+16];
	ld.shared.f32 	%f55, [%r11+128];
	fma.rn.f32 	%f56, %f54, %f55, %f53;
	ld.shared.f32 	%f57, [%r8+20];
	ld.shared.f32 	%f58, [%r11+160];
	fma.rn.f32 	%f59, %f57, %f58, %f56;
	ld.shared.f32 	%f60, [%r8+24];
	ld.shared.f32 	%f61, [%r11+192];
	fma.rn.f32 	%f62, %f60, %f61, %f59;
	ld.shared.f32 	%f63, [%r8+28];
	ld.shared.f32 	%f64, [%r11+224];
	fma.rn.f32 	%f65, %f63, %f64, %f62;
	bar.sync 	0;
	ld.global.f32 	%f66, [%rd8+64];
	st.shared.f32 	[%r9], %f66;
	mul.wide.u32 	%rd13, %r71, 4;
	add.s64 	%rd14, %rd1, %rd13;
	ld.global.f32 	%f67, [%rd14];
	st.shared.f32 	[%r10], %f67;
	bar.sync 	0;
	ld.shared.f32 	%f68, [%r8];
	ld.shared.f32 	%f69, [%r11];
	fma.rn.f32 	%f70, %f68, %f69, %f65;
	ld.shared.f32 	%f71, [%r8+4];
	ld.shared.f32 	%f72, [%r11+32];
	fma.rn.f32 	%f73, %f71, %f72, %f70;
	ld.shared.f32 	%f74, [%r8+8];
	ld.shared.f32 	%f75, [%r11+64];
	fma.rn.f32 	%f76, %f74, %f75, %f73;
	ld.shared.f32 	%f77, [%r8+12];
	ld.shared.f32 	%f78, [%r11+96];
	fma.rn.f32 	%f79, %f77, %f78, %f76;
	ld.shared.f32 	%f80, [%r8+16];
	ld.shared.f32 	%f81, [%r11+128];
	fma.rn.f32 	%f82, %f80, %f81, %f79;
	ld.shared.f32 	%f83, [%r8+20];
	ld.shared.f32 	%f84, [%r11+160];
	fma.rn.f32 	%f85, %f83, %f84, %f82;
	ld.shared.f32 	%f86, [%r8+24];
	ld.shared.f32 	%f87, [%r11+192];
	fma.rn.f32 	%f88, %f86, %f87, %f85;
	ld.shared.f32 	%f89, [%r8+28];
	ld.shared.f32 	%f90, [%r11+224];
	fma.rn.f32 	%f91, %f89, %f90, %f88;
	bar.sync 	0;
	ld.global.f32 	%f92, [%rd8+96];
	st.shared.f32 	[%r9], %f92;
	mul.wide.u32 	%rd15, %r72, 4;
	add.s64 	%rd16, %rd1, %rd15;
	ld.global.f32 	%f93, [%rd16];
	st.shared.f32 	[%r10], %f93;
	bar.sync 	0;
	ld.shared.f32 	%f94, [%r8];
	ld.shared.f32 	%f95, [%r11];
	fma.rn.f32 	%f96, %f94, %f95, %f91;
	ld.shared.f32 	%f97, [%r8+4];
	ld.shared.f32 	%f98, [%r11+32];
	fma.rn.f32 	%f99, %f97, %f98, %f96;
	ld.shared.f32 	%f100, [%r8+8];
	ld.shared.f32 	%f101, [%r11+64];
	fma.rn.f32 	%f102, %f100, %f101, %f99;
	ld.shared.f32 	%f103, [%r8+12];
	ld.shared.f32 	%f104, [%r11+96];
	fma.rn.f32 	%f105, %f103, %f104, %f102;
	ld.shared.f32 	%f106, [%r8+16];
	ld.shared.f32 	%f107, [%r11+128];
	fma.rn.f32 	%f108, %f106, %f107, %f105;
	ld.shared.f32 	%f109, [%r8+20];
	ld.shared.f32 	%f110, [%r11+160];
	fma.rn.f32 	%f111, %f109, %f110, %f108;
	ld.shared.f32 	%f112, [%r8+24];
	ld.shared.f32 	%f113, [%r11+192];
	fma.rn.f32 	%f114, %f112, %f113, %f111;
	ld.shared.f32 	%f115, [%r8+28];
	ld.shared.f32 	%f116, [%r11+224];
	fma.rn.f32 	%f199, %f115, %f116, %f114;
	bar.sync 	0;
	add.s32 	%r74, %r74, 4;
	add.s32 	%r73, %r73, 32;
	shl.b32 	%r55, %r34, 5;
	add.s32 	%r72, %r72, %r55;
	add.s32 	%r71, %r71, %r55;
	add.s32 	%r70, %r70, %r55;
	add.s32 	%r69, %r69, %r55;
	setp.ne.s32 	%p3, %r74, 0;
	@%p3 bra 	$L__BB0_3;
$L__BB0_4:
	and.b32  	%r31, %r6, 3;
	setp.eq.s32 	%p4, %r31, 0;
	@%p4 bra 	$L__BB0_9;
	ld.param.u64 	%rd31, [_Z20tile_matrix_multiplyPfS_S_i_param_0];
	cvta.to.global.u64 	%rd2, %rd31;
	setp.eq.s32 	%p5, %r31, 1;
	@%p5 bra 	$L__BB0_7;
	shl.b32 	%r56, %r76, 3;
	add.s32 	%r57, %r7, %r56;
	mul.wide.s32 	%rd17, %r57, 4;
	add.s64 	%rd18, %rd2, %rd17;
	ld.global.f32 	%f118, [%rd18];
	st.shared.f32 	[%r9], %f118;
	add.s32 	%r58, %r56, %r2;
	mad.lo.s32 	%r59, %r58, %r34, %r5;
	mul.wide.u32 	%rd19, %r59, 4;
	add.s64 	%rd20, %rd1, %rd19;
	ld.global.f32 	%f119, [%rd20];
	st.shared.f32 	[%r10], %f119;
	bar.sync 	0;
	ld.shared.f32 	%f120, [%r8];
	ld.shared.f32 	%f121, [%r11];
	fma.rn.f32 	%f122, %f120, %f121, %f199;
	ld.shared.f32 	%f123, [%r8+4];
	ld.shared.f32 	%f124, [%r11+32];
	fma.rn.f32 	%f125, %f123, %f124, %f122;
	ld.shared.f32 	%f126, [%r8+8];
	ld.shared.f32 	%f127, [%r11+64];
	fma.rn.f32 	%f128, %f126, %f127, %f125;
	ld.shared.f32 	%f129, [%r8+12];
	ld.shared.f32 	%f130, [%r11+96];
	fma.rn.f32 	%f131, %f129, %f130, %f128;
	ld.shared.f32 	%f132, [%r8+16];
	ld.shared.f32 	%f133, [%r11+128];
	fma.rn.f32 	%f134, %f132, %f133, %f131;
	ld.shared.f32 	%f135, [%r8+20];
	ld.shared.f32 	%f136, [%r11+160];
	fma.rn.f32 	%f137, %f135, %f136, %f134;
	ld.shared.f32 	%f138, [%r8+24];
	ld.shared.f32 	%f139, [%r11+192];
	fma.rn.f32 	%f140, %f138, %f139, %f137;
	ld.shared.f32 	%f141, [%r8+28];
	ld.shared.f32 	%f142, [%r11+224];
	fma.rn.f32 	%f143, %f141, %f142, %f140;
	bar.sync 	0;
	ld.global.f32 	%f144, [%rd18+32];
	st.shared.f32 	[%r9], %f144;
	add.s32 	%r60, %r58, 8;
	mad.lo.s32 	%r61, %r60, %r34, %r5;
	mul.wide.u32 	%rd21, %r61, 4;
	add.s64 	%rd22, %rd1, %rd21;
	ld.global.f32 	%f145, [%rd22];
	st.shared.f32 	[%r10], %f145;
	bar.sync 	0;
	ld.shared.f32 	%f146, [%r8];
	ld.shared.f32 	%f147, [%r11];
	fma.rn.f32 	%f148, %f146, %f147, %f143;
	ld.shared.f32 	%f149, [%r8+4];
	ld.shared.f32 	%f150, [%r11+32];
	fma.rn.f32 	%f151, %f149, %f150, %f148;
	ld.shared.f32 	%f152, [%r8+8];
	ld.shared.f32 	%f153, [%r11+64];
	fma.rn.f32 	%f154, %f152, %f153, %f151;
	ld.shared.f32 	%f155, [%r8+12];
	ld.shared.f32 	%f156, [%r11+96];
	fma.rn.f32 	%f157, %f155, %f156, %f154;
	ld.shared.f32 	%f158, [%r8+16];
	ld.shared.f32 	%f159, [%r11+128];
	fma.rn.f32 	%f160, %f158, %f159, %f157;
	ld.shared.f32 	%f161, [%r8+20];
	ld.shared.f32 	%f162, [%r11+160];
	fma.rn.f32 	%f163, %f161, %f162, %f160;
	ld.shared.f32 	%f164, [%r8+24];
	ld.shared.f32 	%f165, [%r11+192];
	fma.rn.f32 	%f166, %f164, %f165, %f163;
	ld.shared.f32 	%f167, [%r8+28];
	ld.shared.f32 	%f168, [%r11+224];
	fma.rn.f32 	%f199, %f167, %f168, %f166;
	bar.sync 	0;
	add.s32 	%r76, %r76, 2;
$L__BB0_7:
	and.b32  	%r62, %r6, 1;
	setp.eq.b32 	%p6, %r62, 1;
	not.pred 	%p7, %p6;
	@%p7 bra 	$L__BB0_9;
	shl.b32 	%r63, %r76, 3;
	add.s32 	%r64, %r7, %r63;
	mul.wide.s32 	%rd23, %r64, 4;
	add.s64 	%rd24, %rd2, %rd23;
	ld.global.f32 	%f169, [%rd24];
	st.shared.f32 	[%r9], %f169;
	add.s32 	%r65, %r63, %r2;
	mad.lo.s32 	%r66, %r65, %r34, %r5;
	mul.wide.u32 	%rd25, %r66, 4;
	add.s64 	%rd26, %rd1, %rd25;
	ld.global.f32 	%f170, [%rd26];
	st.shared.f32 	[%r10], %f170;
	bar.sync 	0;
	ld.shared.f32 	%f171, [%r8];
	ld.shared.f32 	%f172, [%r11];
	fma.rn.f32 	%f173, %f171, %f172, %f199;
	ld.shared.f32 	%f174, [%r8+4];
	ld.shared.f32 	%f175, [%r11+32];
	fma.rn.f32 	%f176, %f174, %f175, %f173;
	ld.shared.f32 	%f177, [%r8+8];
	ld.shared.f32 	%f178, [%r11+64];
	fma.rn.f32 	%f179, %f177, %f178, %f176;
	ld.shared.f32 	%f180, [%r8+12];
	ld.shared.f32 	%f181, [%r11+96];
	fma.rn.f32 	%f182, %f180, %f181, %f179;
	ld.shared.f32 	%f183, [%r8+16];
	ld.shared.f32 	%f184, [%r11+128];
	fma.rn.f32 	%f185, %f183, %f184, %f182;
	ld.shared.f32 	%f186, [%r8+20];
	ld.shared.f32 	%f187, [%r11+160];
	fma.rn.f32 	%f188, %f186, %f187, %f185;
	ld.shared.f32 	%f189, [%r8+24];
	ld.shared.f32 	%f190, [%r11+192];
	fma.rn.f32 	%f191, %f189, %f190, %f188;
	ld.shared.f32 	%f192, [%r8+28];
	ld.shared.f32 	%f193, [%r11+224];
	fma.rn.f32 	%f199, %f192, %f193, %f191;
	bar.sync 	0;
$L__BB0_9:
	max.s32 	%r67, %r3, %r5;
	setp.ge.s32 	%p8, %r67, %r34;
	@%p8 bra 	$L__BB0_11;
	ld.param.u64 	%rd32, [_Z20tile_matrix_multiplyPfS_S_i_param_2];
	mad.lo.s32 	%r68, %r34, %r3, %r5;
	cvta.to.global.u64 	%rd27, %rd32;
	mul.wide.u32 	%rd28, %r68, 4;
	add.s64 	%rd29, %rd27, %rd28;
	st.global.f32 	[%rd29], %f199;
$L__BB0_11:
	ret;

}
	// .globl	_Z9tile_gemmPfS_S_i
.visible .entry _Z9tile_gemmPfS_S_i(
	.param .u64 .ptr .align 1 _Z9tile_gemmPfS_S_i_param_0,
	.param .u64 .ptr .align 1 _Z9tile_gemmPfS_S_i_param_1,
	.param .u64 .ptr .align 1 _Z9tile_gemmPfS_S_i_param_2,
	.param .u32 _Z9tile_gemmPfS_S_i_param_3
)
{
	.reg .pred 	%p<8>;
	.reg .b32 	%r<76>;
	.reg .b32 	%f<202>;
	.reg .b64 	%rd<33>;
	// demoted variable
	.shared .align 4 .b8 _ZZ9tile_gemmPfS_S_iE2As[256];
	// demoted variable
	.shared .align 4 .b8 _ZZ9tile_gemmPfS_S_iE2Bs[256];
	ld.param.u64 	%rd5, [_Z9tile_gemmPfS_S_i_param_1];
	ld.param.u32 	%r34, [_Z9tile_gemmPfS_S_i_param_3];
	cvta.to.global.u64 	%rd1, %rd5;
	mov.u32 	%r35, %ctaid.x;
	mov.u32 	%r36, %ctaid.y;
	mov.u32 	%r1, %tid.x;
	mov.u32 	%r2, %tid.y;
	shl.b32 	%r37, %r36, 3;
	add.s32 	%r3, %r37, %r2;
	shl.b32 	%r4, %r35, 3;
	add.s32 	%r5, %r4, %r1;
	shr.s32 	%r38, %r34, 31;
	shr.u32 	%r39, %r38, 29;
	add.s32 	%r40, %r34, %r39;
	shr.s32 	%r6, %r40, 3;
	setp.lt.s32 	%p1, %r34, 8;
	mov.f32 	%f201, 0f00000000;
	@%p1 bra 	$L__BB1_9;
	mad.lo.s32 	%r7, %r34, %r3, %r1;
	shl.b32 	%r42, %r2, 5;
	mov.u32 	%r43, _ZZ9tile_gemmPfS_S_iE2As;
	add.s32 	%r8, %r43, %r42;
	shl.b32 	%r44, %r1, 2;
	add.s32 	%r9, %r8, %r44;
	mov.u32 	%r45, _ZZ9tile_gemmPfS_S_iE2Bs;
	add.s32 	%r11, %r45, %r44;
	add.s32 	%r10, %r11, %r42;
	add.s32 	%r46, %r6, -1;
	setp.lt.u32 	%p2, %r46, 3;
	mov.f32 	%f201, 0f00000000;
	mov.b32 	%r75, 0;
	@%p2 bra 	$L__BB1_4;
	and.b32  	%r75, %r6, 268435452;
	neg.s32 	%r73, %r75;
	add.s32 	%r48, %r2, 24;
	mad.lo.s32 	%r49, %r34, %r48, %r1;
	add.s32 	%r71, %r49, %r4;
	add.s32 	%r50, %r2, 16;
	mad.lo.s32 	%r51, %r34, %r50, %r1;
	add.s32 	%r70, %r51, %r4;
	add.s32 	%r52, %r2, 8;
	mad.lo.s32 	%r53, %r34, %r52, %r1;
	add.s32 	%r69, %r53, %r4;
	mad.lo.s32 	%r54, %r2, %r34, %r1;
	add.s32 	%r68, %r54, %r4;
	mov.f32 	%f201, 0f00000000;
	mov.u32 	%r72, %r7;
$L__BB1_3:
	.pragma "nounroll";
	ld.param.u64 	%rd30, [_Z9tile_gemmPfS_S_i_param_0];
	cvta.to.global.u64 	%rd6, %rd30;
	mul.wide.s32 	%rd7, %r72, 4;
	add.s64 	%rd8, %rd6, %rd7;
	ld.global.f32 	%f14, [%rd8];
	st.shared.f32 	[%r9], %f14;
	mul.wide.u32 	%rd9, %r68, 4;
	add.s64 	%rd10, %rd1, %rd9;
	ld.global.f32 	%f15, [%rd10];
	st.shared.f32 	[%r10], %f15;
	bar.sync 	0;
	ld.shared.f32 	%f16, [%r8];
	ld.shared.f32 	%f17, [%r11];
	fma.rn.f32 	%f18, %f16, %f17, %f201;
	ld.shared.f32 	%f19, [%r8+4];
	ld.shared.f32 	%f20, [%r11+32];
	fma.rn.f32 	%f21, %f19, %f20, %f18;
	ld.shared.f32 	%f22, [%r8+8];
	ld.shared.f32 	%f23, [%r11+64];
	fma.rn.f32 	%f24, %f22, %f23, %f21;
	ld.shared.f32 	%f25, [%r8+12];
	ld.shared.f32 	%f26, [%r11+96];
	fma.rn.f32 	%f27, %f25, %f26, %f24;
	ld.shared.f32 	%f28, [%r8+16];
	ld.shared.f32 	%f29, [%r11+128];
	fma.rn.f32 	%f30, %f28, %f29, %f27;
	ld.shared.f32 	%f31, [%r8+20];
	ld.shared.f32 	%f32, [%r11+160];
	fma.rn.f32 	%f33, %f31, %f32, %f30;
	ld.shared.f32 	%f34, [%r8+24];
	ld.shared.f32 	%f35, [%r11+192];
	fma.rn.f32 	%f36, %f34, %f35, %f33;
	ld.shared.f32 	%f37, [%r8+28];
	ld.shared.f32 	%f38, [%r11+224];
	fma.rn.f32 	%f39, %f37, %f38, %f36;
	bar.sync 	0;
	ld.global.f32 	%f40, [%rd8+32];
	st.shared.f32 	[%r9], %f40;
	mul.wide.u32 	%rd11, %r69, 4;
	add.s64 	%rd12, %rd1, %rd11;
	ld.global.f32 	%f41, [%rd12];
	st.shared.f32 	[%r10], %f41;
	bar.sync 	0;
	ld.shared.f32 	%f42, [%r8];
	ld.shared.f32 	%f43, [%r11];
	fma.rn.f32 	%f44, %f42, %f43, %f39;
	ld.shared.f32 	%f45, [%r8+4];
	ld.shared.f32 	%f46, [%r11+32];
	fma.rn.f32 	%f47, %f45, %f46, %f44;
	ld.shared.f32 	%f48, [%r8+8];
	ld.shared.f32 	%f49, [%r11+64];
	fma.rn.f32 	%f50, %f48, %f49, %f47;
	ld.shared.f32 	%f51, [%r8+12];
	ld.shared.f32 	%f52, [%r11+96];
	fma.rn.f32 	%f53, %f51, %f52, %f50;
	ld.shared.f32 	%f54, [%r8+16];
	ld.shared.f32 	%f55, [%r11+128];
	fma.rn.f32 	%f56, %f54, %f55, %f53;
	ld.shared.f32 	%f57, [%r8+20];
	ld.shared.f32 	%f58, [%r11+160];
	fma.rn.f32 	%f59, %f57, %f58, %f56;
	ld.shared.f32 	%f60, [%r8+24];
	ld.shared.f32 	%f61, [%r11+192];
	fma.rn.f32 	%f62, %f60, %f61, %f59;
	ld.shared.f32 	%f63, [%r8+28];
	ld.shared.f32 	%f64, [%r11+224];
	fma.rn.f32 	%f65, %f63, %f64, %f62;
	bar.sync 	0;
	ld.global.f32 	%f66, [%rd8+64];
	st.shared.f32 	[%r9], %f66;
	mul.wide.u32 	%rd13, %r70, 4;
	add.s64 	%rd14, %rd1, %rd13;
	ld.global.f32 	%f67, [%rd14];
	st.shared.f32 	[%r10], %f67;
	bar.sync 	0;
	ld.shared.f32 	%f68, [%r8];
	ld.shared.f32 	%f69, [%r11];
	fma.rn.f32 	%f70, %f68, %f69, %f65;
	ld.shared.f32 	%f71, [%r8+4];
	ld.shared.f32 	%f72, [%r11+32];
	fma.rn.f32 	%f73, %f71, %f72, %f70;
	ld.shared.f32 	%f74, [%r8+8];
	ld.shared.f32 	%f75, [%r11+64];
	fma.rn.f32 	%f76, %f74, %f75, %f73;
	ld.shared.f32 	%f77, [%r8+12];
	ld.shared.f32 	%f78, [%r11+96];
	fma.rn.f32 	%f79, %f77, %f78, %f76;
	ld.shared.f32 	%f80, [%r8+16];
	ld.shared.f32 	%f81, [%r11+128];
	fma.rn.f32 	%f82, %f80, %f81, %f79;
	ld.shared.f32 	%f83, [%r8+20];
	ld.shared.f32 	%f84, [%r11+160];
	fma.rn.f32 	%f85, %f83, %f84, %f82;
	ld.shared.f32 	%f86, [%r8+24];
	ld.shared.f32 	%f87, [%r11+192];
	fma.rn.f32 	%f88, %f86, %f87, %f85;
	ld.shared.f32 	%f89, [%r8+28];
	ld.shared.f32 	%f90, [%r11+224];
	fma.rn.f32 	%f91, %f89, %f90, %f88;
	bar.sync 	0;
	ld.global.f32 	%f92, [%rd8+96];
	st.shared.f32 	[%r9], %f92;
	mul.wide.u32 	%rd15, %r71, 4;
	add.s64 	%rd16, %rd1, %rd15;
	ld.global.f32 	%f93, [%rd16];
	st.shared.f32 	[%r10], %f93;
	bar.sync 	0;
	ld.shared.f32 	%f94, [%r8];
	ld.shared.f32 	%f95, [%r11];
	fma.rn.f32 	%f96, %f94, %f95, %f91;
	ld.shared.f32 	%f97, [%r8+4];
	ld.shared.f32 	%f98, [%r11+32];
	fma.rn.f32 	%f99, %f97, %f98, %f96;
	ld.shared.f32 	%f100, [%r8+8];
	ld.shared.f32 	%f101, [%r11+64];
	fma.rn.f32 	%f102, %f100, %f101, %f99;
	ld.shared.f32 	%f103, [%r8+12];
	ld.shared.f32 	%f104, [%r11+96];
	fma.rn.f32 	%f105, %f103, %f104, %f102;
	ld.shared.f32 	%f106, [%r8+16];
	ld.shared.f32 	%f107, [%r11+128];
	fma.rn.f32 	%f108, %f106, %f107, %f105;
	ld.shared.f32 	%f109, [%r8+20];
	ld.shared.f32 	%f110, [%r11+160];
	fma.rn.f32 	%f111, %f109, %f110, %f108;
	ld.shared.f32 	%f112, [%r8+24];
	ld.shared.f32 	%f113, [%r11+192];
	fma.rn.f32 	%f114, %f112, %f113, %f111;
	ld.shared.f32 	%f115, [%r8+28];
	ld.shared.f32 	%f116, [%r11+224];
	fma.rn.f32 	%f201, %f115, %f116, %f114;
	bar.sync 	0;
	add.s32 	%r73, %r73, 4;
	add.s32 	%r72, %r72, 32;
	shl.b32 	%r55, %r34, 5;
	add.s32 	%r71, %r71, %r55;
	add.s32 	%r70, %r70, %r55;
	add.s32 	%r69, %r69, %r55;
	add.s32 	%r68, %r68, %r55;
	setp.ne.s32 	%p3, %r73, 0;
	@%p3 bra 	$L__BB1_3;
$L__BB1_4:
	and.b32  	%r31, %r6, 3;
	setp.eq.s32 	%p4, %r31, 0;
	@%p4 bra 	$L__BB1_9;
	ld.param.u64 	%rd31, [_Z9tile_gemmPfS_S_i_param_0];
	cvta.to.global.u64 	%rd2, %rd31;
	setp.eq.s32 	%p5, %r31, 1;
	@%p5 bra 	$L__BB1_7;
	shl.b32 	%r56, %r75, 3;
	add.s32 	%r57, %r7, %r56;
	add.s32 	%r58, %r56, %r2;
	mad.lo.s32 	%r59, %r58, %r34, %r5;
	mul.wide.s32 	%rd17, %r57, 4;
	add.s64 	%rd18, %rd2, %rd17;
	ld.global.f32 	%f118, [%rd18];
	st.shared.f32 	[%r9], %f118;
	mul.wide.u32 	%rd19, %r59, 4;
	add.s64 	%rd20, %rd1, %rd19;
	ld.global.f32 	%f119, [%rd20];
	st.shared.f32 	[%r10], %f119;
	bar.sync 	0;
	ld.shared.f32 	%f120, [%r8];
	ld.shared.f32 	%f121, [%r11];
	fma.rn.f32 	%f122, %f120, %f121, %f201;
	ld.shared.f32 	%f123, [%r8+4];
	ld.shared.f32 	%f124, [%r11+32];
	fma.rn.f32 	%f125, %f123, %f124, %f122;
	ld.shared.f32 	%f126, [%r8+8];
	ld.shared.f32 	%f127, [%r11+64];
	fma.rn.f32 	%f128, %f126, %f127, %f125;
	ld.shared.f32 	%f129, [%r8+12];
	ld.shared.f32 	%f130, [%r11+96];
	fma.rn.f32 	%f131, %f129, %f130, %f128;
	ld.shared.f32 	%f132, [%r8+16];
	ld.shared.f32 	%f133, [%r11+128];
	fma.rn.f32 	%f134, %f132, %f133, %f131;
	ld.shared.f32 	%f135, [%r8+20];
	ld.shared.f32 	%f136, [%r11+160];
	fma.rn.f32 	%f137, %f135, %f136, %f134;
	ld.shared.f32 	%f138, [%r8+24];
	ld.shared.f32 	%f139, [%r11+192];
	fma.rn.f32 	%f140, %f138, %f139, %f137;
	ld.shared.f32 	%f141, [%r8+28];
	ld.shared.f32 	%f142, [%r11+224];
	fma.rn.f32 	%f143, %f141, %f142, %f140;
	bar.sync 	0;
	add.s32 	%r60, %r58, 8;
	mad.lo.s32 	%r61, %r60, %r34, %r5;
	ld.global.f32 	%f144, [%rd18+32];
	st.shared.f32 	[%r9], %f144;
	mul.wide.u32 	%rd21, %r61, 4;
	add.s64 	%rd22, %rd1, %rd21;
	ld.global.f32 	%f145, [%rd22];
	st.shared.f32 	[%r10], %f145;
	bar.sync 	0;
	ld.shared.f32 	%f146, [%r8];
	ld.shared.f32 	%f147, [%r11];
	fma.rn.f32 	%f148, %f146, %f147, %f143;
	ld.shared.f32 	%f149, [%r8+4];
	ld.shared.f32 	%f150, [%r11+32];
	fma.rn.f32 	%f151, %f149, %f150, %f148;
	ld.shared.f32 	%f152, [%r8+8];
	ld.shared.f32 	%f153, [%r11+64];
	fma.rn.f32 	%f154, %f152, %f153, %f151;
	ld.shared.f32 	%f155, [%r8+12];
	ld.shared.f32 	%f156, [%r11+96];
	fma.rn.f32 	%f157, %f155, %f156, %f154;
	ld.shared.f32 	%f158, [%r8+16];
	ld.shared.f32 	%f159, [%r11+128];
	fma.rn.f32 	%f160, %f158, %f159, %f157;
	ld.shared.f32 	%f161, [%r8+20];
	ld.shared.f32 	%f162, [%r11+160];
	fma.rn.f32 	%f163, %f161, %f162, %f160;
	ld.shared.f32 	%f164, [%r8+24];
	ld.shared.f32 	%f165, [%r11+192];
	fma.rn.f32 	%f166, %f164, %f165, %f163;
	ld.shared.f32 	%f167, [%r8+28];
	ld.shared.f32 	%f168, [%r11+224];
	fma.rn.f32 	%f201, %f167, %f168, %f166;
	bar.sync 	0;
	add.s32 	%r75, %r75, 2;
$L__BB1_7:
	and.b32  	%r62, %r6, 1;
	setp.eq.b32 	%p6, %r62, 1;
	not.pred 	%p7, %p6;
	@%p7 bra 	$L__BB1_9;
	shl.b32 	%r63, %r75, 3;
	add.s32 	%r64, %r7, %r63;
	add.s32 	%r65, %r63, %r2;
	mad.lo.s32 	%r66, %r65, %r34, %r5;
	mul.wide.s32 	%rd23, %r64, 4;
	add.s64 	%rd24, %rd2, %rd23;
	ld.global.f32 	%f169, [%rd24];
	st.shared.f32 	[%r9], %f169;
	mul.wide.u32 	%rd25, %r66, 4;
	add.s64 	%rd26, %rd1, %rd25;
	ld.global.f32 	%f170, [%rd26];
	st.shared.f32 	[%r10], %f170;
	bar.sync 	0;
	ld.shared.f32 	%f171, [%r8];
	ld.shared.f32 	%f172, [%r11];
	fma.rn.f32 	%f173, %f171, %f172, %f201;
	ld.shared.f32 	%f174, [%r8+4];
	ld.shared.f32 	%f175, [%r11+32];
	fma.rn.f32 	%f176, %f174, %f175, %f173;
	ld.shared.f32 	%f177, [%r8+8];
	ld.shared.f32 	%f178, [%r11+64];
	fma.rn.f32 	%f179, %f177, %f178, %f176;
	ld.shared.f32 	%f180, [%r8+12];
	ld.shared.f32 	%f181, [%r11+96];
	fma.rn.f32 	%f182, %f180, %f181, %f179;
	ld.shared.f32 	%f183, [%r8+16];
	ld.shared.f32 	%f184, [%r11+128];
	fma.rn.f32 	%f185, %f183, %f184, %f182;
	ld.shared.f32 	%f186, [%r8+20];
	ld.shared.f32 	%f187, [%r11+160];
	fma.rn.f32 	%f188, %f186, %f187, %f185;
	ld.shared.f32 	%f189, [%r8+24];
	ld.shared.f32 	%f190, [%r11+192];
	fma.rn.f32 	%f191, %f189, %f190, %f188;
	ld.shared.f32 	%f192, [%r8+28];
	ld.shared.f32 	%f193, [%r11+224];
	fma.rn.f32 	%f201, %f192, %f193, %f191;
	bar.sync 	0;
$L__BB1_9:
	ld.param.u64 	%rd32, [_Z9tile_gemmPfS_S_i_param_2];
	cvta.to.global.u64 	%rd27, %rd32;
	mad.lo.s32 	%r67, %r34, %r3, %r5;
	mul.wide.s32 	%rd28, %r67, 4;
	add.s64 	%rd29, %rd27, %rd28;
	ld.global.f32 	%f194, [%rd29];
	add.f32 	%f195, %f201, %f194;
	st.global.f32 	[%rd29], %f195;
	ret;

}


// ===== COMPILED SASS (sm_100) =====

	.target	sm_100

	.elftype	@"ET_EXEC"


//--------------------- .note.nv.tkinfo           --------------------------
	.section	.note.nv.tkinfo,"",@"SHT_NOTE"
	.sectionflags	@"SHF_NOTE_NV_TKINFO"
	.tkinfo
        /*0018*/ 	.word	0x00000002
        /*0030*/ 	.string	""
        /*0030*/ 	.string	"ptxas"
        /*0030*/ 	.string	"Cuda compilation tools, release 13.0, V13.0.88"
        /*0030*/ 	.string	"Build cuda_13.0.r13.0/compiler.36424714_0"
        /*0030*/ 	.string	"-arch sm_100 -m 64 "



//--------------------- .note.nv.cuinfo           --------------------------
	.section	.note.nv.cuinfo,"",@"SHT_NOTE"
	.sectionflags	@"SHF_NOTE_NV_CUINFO"
        /*0018*/ 	.short	0x0002
        /*001a*/ 	.short	0x0064
        /*001c*/ 	.short	0x0082
	.zero		2


//--------------------- .nv.info                  --------------------------
	.section	.nv.info,"",@"SHT_CUDA_INFO"
	.align	4


	//----- nvinfo : EIATTR_REGCOUNT
	.align		4
        /*0000*/ 	.byte	0x04, 0x2f
        /*0002*/ 	.short	(.L_1 - .L_0)
	.align		4
.L_0:
        /*0004*/ 	.word	index@(_Z20tile_matrix_multiplyPfS_S_i)
        /*0008*/ 	.word	0x00000022


	//----- nvinfo : EIATTR_FRAME_SIZE
	.align		4
.L_1:
        /*000c*/ 	.byte	0x04, 0x11
        /*000e*/ 	.short	(.L_3 - .L_2)
	.align		4
.L_2:
        /*0010*/ 	.word	index@(_Z20tile_matrix_multiplyPfS_S_i)
        /*0014*/ 	.word	0x00000000


	//----- nvinfo : EIATTR_REGCOUNT
	.align		4
.L_3:
        /*0018*/ 	.byte	0x04, 0x2f
        /*001a*/ 	.short	(.L_5 - .L_4)
	.align		4
.L_4:
        /*001c*/ 	.word	index@(_Z9tile_gemmPfS_S_i)
        /*0020*/ 	.word	0x00000022


	//----- nvinfo : EIATTR_FRAME_SIZE
	.align		4
.L_5:
        /*0024*/ 	.byte	0x04, 0x11
        /*0026*/ 	.short	(.L_7 - .L_6)
	.align		4
.L_6:
        /*0028*/ 	.word	index@(_Z9tile_gemmPfS_S_i)
        /*002c*/ 	.word	0x00000000


	//----- nvinfo : EIATTR_MIN_STACK_SIZE
	.align		4
.L_7:
        /*0030*/ 	.byte	0x04, 0x12
        /*0032*/ 	.short	(.L_9 - .L_8)
	.align		4
.L_8:
        /*0034*/ 	.word	index@(_Z9tile_gemmPfS_S_i)
        /*0038*/ 	.word	0x00000000


	//----- nvinfo : EIATTR_MIN_STACK_SIZE
	.align		4
.L_9:
        /*003c*/ 	.byte	0x04, 0x12
        /*003e*/ 	.short	(.L_11 - .L_10)
	.align		4
.L_10:
        /*0040*/ 	.word	index@(_Z20tile_matrix_multiplyPfS_S_i)
        /*0044*/ 	.word	0x00000000
.L_11:


//--------------------- .nv.compat                --------------------------
	.section	.nv.compat,"",@"SHT_CUDA_COMPAT_INFO"
	.align	4
        /*0000*/ 	.byte	0x02, 0x09, 0x00, 0x00, 0x02, 0x02, 0x01, 0x00, 0x02, 0x05, 0x05, 0x00, 0x03, 0x07, 0x01, 0x01
        /*0010*/ 	.byte	0x02, 0x03, 0x00, 0x00, 0x02, 0x06, 0x01, 0x00, 0x04, 0x0b, 0x08, 0x00, 0x09, 0x00, 0x00, 0x00
        /*0020*/ 	.byte	0x00, 0x00, 0x00, 0x00


//--------------------- .nv.info._Z9tile_gemmPfS_S_i --------------------------
	.section	.nv.info._Z9tile_gemmPfS_S_i,"",@"SHT_CUDA_INFO"
	.sectionflags	@""
	.align	4


	//----- nvinfo : EIATTR_CUDA_API_VERSION
	.align		4
        /*0000*/ 	.byte	0x04, 0x37
        /*0002*/ 	.short	(.L_13 - .L_12)
.L_12:
        /*0004*/ 	.word	0x00000082


	//----- nvinfo : EIATTR_KPARAM_INFO
	.align		4
.L_13:
        /*0008*/ 	.byte	0x04, 0x17
        /*000a*/ 	.short	(.L_15 - .L_14)
.L_14:
        /*000c*/ 	.word	0x00000000
        /*0010*/ 	.short	0x0003
        /*0012*/ 	.short	0x0018
        /*0014*/ 	.byte	0x00, 0xf0, 0x11, 0x00


	//----- nvinfo : EIATTR_KPARAM_INFO
	.align		4
.L_15:
        /*0018*/ 	.byte	0x04, 0x17
        /*001a*/ 	.short	(.L_17 - .L_16)
.L_16:
        /*001c*/ 	.word	0x00000000
        /*0020*/ 	.short	0x0002
        /*0022*/ 	.short	0x0010
        /*0024*/ 	.byte	0x00, 0xf5, 0x21, 0x00


	//----- nvinfo : EIATTR_KPARAM_INFO
	.align		4
.L_17:
        /*0028*/ 	.byte	0x04, 0x17
        /*002a*/ 	.short	(.L_19 - .L_18)
.L_18:
        /*002c*/ 	.word	0x00000000
        /*0030*/ 	.short	0x0001
        /*0032*/ 	.short	0x0008
        /*0034*/ 	.byte	0x00, 0xf5, 0x21, 0x00


	//----- nvinfo : EIATTR_KPARAM_INFO
	.align		4
.L_19:
        /*0038*/ 	.byte	0x04, 0x17
        /*003a*/ 	.short	(.L_21 - .L_20)
.L_20:
        /*003c*/ 	.word	0x00000000
        /*0040*/ 	.short	0x0000
        /*0042*/ 	.short	0x0000
        /*0044*/ 	.byte	0x00, 0xf5, 0x21, 0x00


	//----- nvinfo : EIATTR_SPARSE_MMA_MASK
	.align		4
.L_21:
        /*0048*/ 	.byte	0x03, 0x50
        /*004a*/ 	.short	0x0000


	//----- nvinfo : EIATTR_MAXREG_COUNT
	.align		4
        /*004c*/ 	.byte	0x03, 0x1b
        /*004e*/ 	.short	0x00ff


	//----- nvinfo : EIATTR_NUM_BARRIERS
	.align		4
        /*0050*/ 	.byte	0x02, 0x4c
        /*0052*/ 	.byte	0x01
	.zero		1


	//----- nvinfo : EIATTR_MERCURY_ISA_VERSION
	.align		4
        /*0054*/ 	.byte	0x03, 0x5f
        /*0056*/ 	.short	0x0101


	//----- nvinfo : EIATTR_VRC_CTA_INIT_COUNT
	.align		4
        /*0058*/ 	.byte	0x02, 0x4a
	.zero		1
	.zero		1


	//----- nvinfo : EIATTR_EXIT_INSTR_OFFSETS
	.align		4
        /*005c*/ 	.byte	0x04, 0x1c
        /*005e*/ 	.short	(.L_23 - .L_22)


	//   ....[0]....
.L_22:
        /*0060*/ 	.word	0x00001030


	//----- nvinfo : EIATTR_CBANK_PARAM_SIZE
	.align		4
.L_23:
        /*0064*/ 	.byte	0x03, 0x19
        /*0066*/ 	.short	0x001c


	//----- nvinfo : EIATTR_PARAM_CBANK
	.align		4
        /*0068*/ 	.byte	0x04, 0x0a
        /*006a*/ 	.short	(.L_25 - .L_24)
	.align		4
.L_24:
        /*006c*/ 	.word	index@(.nv.constant0._Z9tile_gemmPfS_S_i)
        /*0070*/ 	.short	0x0380
        /*0072*/ 	.short	0x001c


	//----- nvinfo : EIATTR_SW_WAR
	.align		4
.L_25:
        /*0074*/ 	.byte	0x04, 0x36
        /*0076*/ 	.short	(.L_27 - .L_26)
.L_26:
        /*0078*/ 	.word	0x00000008
.L_27:


//--------------------- .nv.info._Z20tile_matrix_multiplyPfS_S_i --------------------------
	.section	.nv.info._Z20tile_matrix_multiplyPfS_S_i,"",@"SHT_CUDA_INFO"
	.sectionflags	@""
	.align	4


	//----- nvinfo : EIATTR_CUDA_API_VERSION
	.align		4
        /*0000*/ 	.byte	0x04, 0x37
        /*0002*/ 	.short	(.L_29 - .L_28)
.L_28:
        /*0004*/ 	.word	0x00000082


	//----- nvinfo : EIATTR_KPARAM_INFO
	.align		4
.L_29:
        /*0008*/ 	.byte	0x04, 0x17
        /*000a*/ 	.short	(.L_31 - .L_30)
.L_30:
        /*000c*/ 	.word	0x00000000
        /*0010*/ 	.short	0x0003
        /*0012*/ 	.short	0x0018
        /*0014*/ 	.byte	0x00, 0xf0, 0x11, 0x00


	//----- nvinfo : EIATTR_KPARAM_INFO
	.align		4
.L_31:
        /*0018*/ 	.byte	0x04, 0x17
        /*001a*/ 	.short	(.L_33 - .L_32)
.L_32:
        /*001c*/ 	.word	0x00000000
        /*0020*/ 	.short	0x0002
        /*0022*/ 	.short	0x0010
        /*0024*/ 	.byte	0x00, 0xf5, 0x21, 0x00


	//----- nvinfo : EIATTR_KPARAM_INFO
	.align		4
.L_33:
        /*0028*/ 	.byte	0x04, 0x17
        /*002a*/ 	.short	(.L_35 - .L_34)
.L_34:
        /*002c*/ 	.word	0x00000000
        /*0030*/ 	.short	0x0001
        /*0032*/ 	.short	0x0008
        /*0034*/ 	.byte	0x00, 0xf5, 0x21, 0x00


	//----- nvinfo : EIATTR_KPARAM_INFO
	.align		4
.L_35:
        /*0038*/ 	.byte	0x04, 0x17
        /*003a*/ 	.short	(.L_37 - .L_36)
.L_36:
        /*003c*/ 	.word	0x00000000
        /*0040*/ 	.short	0x0000
        /*0042*/ 	.short	0x0000
        /*0044*/ 	.byte	0x00, 0xf5, 0x21, 0x00


	//----- nvinfo : EIATTR_SPARSE_MMA_MASK
	.align		4
.L_37:
        /*0048*/ 	.byte	0x03, 0x50
        /*004a*/ 	.short	0x0000


	//----- nvinfo : EIATTR_MAXREG_COUNT
	.align		4
        /*004c*/ 	.byte	0x03, 0x1b
        /*004e*/ 	.short	0x00ff


	//----- nvinfo : EIATTR_NUM_BARRIERS
	.align		4
        /*0050*/ 	.byte	0x02, 0x4c
        /*0052*/ 	.byte	0x01
	.zero		1


	//----- nvinfo : EIATTR_MERCURY_ISA_VERSION
	.align		4
        /*0054*/ 	.byte	0x03, 0x5f
        /*0056*/ 	.short	0x0101


	//----- nvinfo : EIATTR_VRC_CTA_INIT_COUNT
	.align		4
        /*0058*/ 	.byte	0x02, 0x4a
	.zero		1
	.zero		1


	//----- nvinfo : EIATTR_EXIT_INSTR_OFFSETS
	.align		4
        /*005c*/ 	.byte	0x04, 0x1c
        /*005e*/ 	.short	(.L_39 - .L_38)


	//   ....[0]....
.L_38:
        /*0060*/ 	.word	0x00000ff0


	//   ....[1]....
        /*0064*/ 	.word	0x00001040


	//----- nvinfo : EIATTR_CBANK_PARAM_SIZE
	.align		4
.L_39:
        /*0068*/ 	.byte	0x03, 0x19
        /*006a*/ 	.short	0x001c


	//----- nvinfo : EIATTR_PARAM_CBANK
	.align		4
        /*006c*/ 	.byte	0x04, 0x0a
        /*006e*/ 	.short	(.L_41 - .L_40)
	.align		4
.L_40:
        /*0070*/ 	.word	index@(.nv.constant0._Z20tile_matrix_multiplyPfS_S_i)
        /*0074*/ 	.short	0x0380
        /*0076*/ 	.short	0x001c


	//----- nvinfo : EIATTR_SW_WAR
	.align		4
.L_41:
        /*0078*/ 	.byte	0x04, 0x36
        /*007a*/ 	.short	(.L_43 - .L_42)
.L_42:
        /*007c*/ 	.word	0x00000008
.L_43:


//--------------------- .nv.callgraph             --------------------------
	.section	.nv.callgraph,"",@"SHT_CUDA_CALLGRAPH"
	.align	4
	.sectionentsize	8
	.align		4
        /*0000*/ 	.word	0x00000000
	.align		4
        /*0004*/ 	.word	0xffffffff
	.align		4
        /*0008*/ 	.word	0x00000000
	.align		4
        /*000c*/ 	.word	0xfffffffe
	.align		4
        /*0010*/ 	.word	0x00000000
	.align		4
        /*0014*/ 	.word	0xfffffffd
	.align		4
        /*0018*/ 	.word	0x00000000
	.align		4
        /*001c*/ 	.word	0xfffffffc


//--------------------- .text._Z9tile_gemmPfS_S_i --------------------------
	.section	.text._Z9tile_gemmPfS_S_i,"ax",@progbits
	.align	128
        .global         _Z9tile_gemmPfS_S_i
        .type           _Z9tile_gemmPfS_S_i,@function
        .size           _Z9tile_gemmPfS_S_i,(.L_x_10 - _Z9tile_gemmPfS_S_i)
        .other          _Z9tile_gemmPfS_S_i,@"STO_CUDA_ENTRY STV_DEFAULT"
_Z9tile_gemmPfS_S_i:
.text._Z9tile_gemmPfS_S_i:
[----:B------:R-:W-:Y:S08]  /*0000*/  LDC R1, c[0x0][0x37c] ;  /* 0x0000df00ff017b82 */ /* 0x000ff00000000800 */
[----:B------:R-:W0:Y:S01]  /*0010*/  LDC R2, c[0x0][0x398] ;  /* 0x0000e600ff027b82 */ /* 0x000e220000000800 */
[----:B------:R-:W1:Y:S01]  /*0020*/  S2R R5, SR_CTAID.Y ;  /* 0x0000000000057919 */ /* 0x000e620000002600 */
[----:B------:R-:W2:Y:S01]  /*0030*/  LDCU.64 UR8, c[0x0][0x358] ;  /* 0x00006b00ff0877ac */ /* 0x000ea20008000a00 */
[----:B------:R-:W-:Y:S01]  /*0040*/  HFMA2 R26, -RZ, RZ, 0, 0 ;  /* 0x00000000ff1a7431 */ /* 0x000fe200000001ff */
[----:B------:R-:W1:Y:S01]  /*0050*/  S2R R0, SR_TID.Y ;  /* 0x0000000000007919 */ /* 0x000e620000002200 */
[----:B------:R-:W3:Y:S01]  /*0060*/  S2R R14, SR_CTAID.X ;  /* 0x00000000000e7919 */ /* 0x000ee20000002500 */
[----:B------:R-:W3:Y:S01]  /*0070*/  S2R R11, SR_TID.X ;  /* 0x00000000000b7919 */ /* 0x000ee20000002100 */
[----:B0-----:R-:W-:-:S02]  /*0080*/  ISETP.GE.AND P0, PT, R2, 0x8, PT ;  /* 0x000000080200780c */ /* 0x001fc40003f06270 */
[----:B------:R-:W-:-:S04]  /*0090*/  SHF.R.S32.HI R3, RZ, 0x1f, R2 ;  /* 0x0000001fff037819 */ /* 0x000fc80000011402 */
[----:B------:R-:W-:Y:S02]  /*00a0*/  LEA.HI R3, R3, R2, RZ, 0x3 ;  /* 0x0000000203037211 */ /* 0x000fe400078f18ff */
[----:B-1----:R-:W-:Y:S02]  /*00b0*/  LEA R22, R5, R0, 0x3 ;  /* 0x0000000005167211 */ /* 0x002fe400078e18ff */
[----:B---3--:R-:W-:-:S03]  /*00c0*/  LEA R21, R14, R11, 0x3 ;  /* 0x0000000b0e157211 */ /* 0x008fc600078e18ff */
[----:B--2---:R-:W-:Y:S05]  /*00d0*/  @!P0 BRA `(.L_x_0) ;  /* 0x0000000c00bc8947 */ /* 0x004fea0003800000 */
[----:B------:R-:W0:Y:S01]  /*00e0*/  S2UR UR6, SR_CgaCtaId ;  /* 0x00000000000679c3 */ /* 0x000e220000008800 */
[----:B------:R-:W-:Y:S01]  /*00f0*/  SHF.R.S32.HI R25, RZ, 0x3, R3 ;  /* 0x00000003ff197819 */ /* 0x000fe20000011403 */
[----:B------:R-:W-:Y:S01]  /*0100*/  UMOV UR4, 0x400 ;  /* 0x0000040000047882 */ /* 0x000fe20000000000 */
[----:B------:R-:W-:Y:S01]  /*0110*/  IMAD R20, R22, R2, R11 ;  /* 0x0000000216147224 */ /* 0x000fe200078e020b */
[----:B------:R-:W-:Y:S01]  /*0120*/  UIADD3 UR5, UPT, UPT, UR4, 0x100, URZ ;  /* 0x0000010004057890 */ /* 0x000fe2000fffe0ff */
[----:B------:R-:W-:Y:S02]  /*0130*/  IADD3 R3, PT, PT, R25, -0x1, RZ ;  /* 0xffffffff19037810 */ /* 0x000fe40007ffe0ff */
[----:B------:R-:W-:Y:S02]  /*0140*/  MOV R26, RZ ;  /* 0x000000ff001a7202 */ /* 0x000fe40000000f00 */
[----:B------:R-:W-:Y:S02]  /*0150*/  ISETP.GE.U32.AND P0, PT, R3, 0x3, PT ;  /* 0x000000030300780c */ /* 0x000fe40003f06070 */
[----:B------:R-:W-:Y:S01]  /*0160*/  MOV R16, RZ ;  /* 0x000000ff00107202 */ /* 0x000fe20000000f00 */
[----:B0-----:R-:W-:-:S02]  /*0170*/  ULEA UR4, UR6, UR4, 0x18 ;  /* 0x0000000406047291 */ /* 0x001fc4000f8ec0ff */
[----:B------:R-:W-:-:S04]  /*0180*/  ULEA UR5, UR6, UR5, 0x18 ;  /* 0x0000000506057291 */ /* 0x000fc8000f8ec0ff */
[C---:B------:R-:W-:Y:S02]  /*0190*/  LEA R19, R0.reuse, UR4, 0x5 ;  /* 0x0000000400137c11 */ /* 0x040fe4000f8e28ff */
[C---:B------:R-:W-:Y:S02]  /*01a0*/  LEA R17, R11.reuse, UR5, 0x2 ;  /* 0x000000050b117c11 */ /* 0x040fe4000f8e10ff */
[----:B------:R-:W-:Y:S02]  /*01b0*/  LEA R18, R11, R19, 0x2 ;  /* 0x000000130b127211 */ /* 0x000fe400078e10ff */
[----:B------:R-:W-:Y:S01]  /*01c0*/  LEA R3, R0, R17, 0x5 ;  /* 0x0000001100037211 */ /* 0x000fe200078e28ff */
[----:B------:R-:W-:Y:S06]  /*01d0*/  @!P0 BRA `(.L_x_1) ;  /* 0x0000000400f88947 */ /* 0x000fec0003800000 */
[C---:B------:R-:W-:Y:S01]  /*01e0*/  IADD3 R5, PT, PT, R0.reuse, 0x18, RZ ;  /* 0x0000001800057810 */ /* 0x040fe20007ffe0ff */
[CCC-:B------:R-:W-:Y:S01]  /*01f0*/  IMAD R13, R0.reuse, R2.reuse, R11.reuse ;  /* 0x00000002000d7224 */ /* 0x1c0fe200078e020b */
[C---:B------:R-:W-:Y:S02]  /*0200*/  IADD3 R7, PT, PT, R0.reuse, 0x10, RZ ;  /* 0x0000001000077810 */ /* 0x040fe40007ffe0ff */
[----:B------:R-:W-:Y:S01]  /*0210*/  IADD3 R9, PT, PT, R0, 0x8, RZ ;  /* 0x0000000800097810 */ /* 0x000fe20007ffe0ff */
[-CC-:B------:R-:W-:Y:S01]  /*0220*/  IMAD R5, R5, R2.reuse, R11.reuse ;  /* 0x0000000205057224 */ /* 0x180fe200078e020b */
[----:B------:R-:W-:Y:S01]  /*0230*/  LOP3.LUT R16, R25, 0xffffffc, RZ, 0xc0, !PT ;  /* 0x0ffffffc19107812 */ /* 0x000fe200078ec0ff */
[-CC-:B------:R-:W-:Y:S01]  /*0240*/  IMAD R7, R7, R2.reuse, R11.reuse ;  /* 0x0000000207077224 */ /* 0x180fe200078e020b */
[C---:B------:R-:W-:Y:S01]  /*0250*/  LEA R13, R14.reuse, R13, 0x3 ;  /* 0x0000000d0e0d7211 */ /* 0x040fe200078e18ff */
[----:B------:R-:W-:Y:S01]  /*0260*/  IMAD R9, R9, R2, R11 ;  /* 0x0000000209097224 */ /* 0x000fe200078e020b */
[----:B------:R-:W-:-:S02]  /*0270*/  LEA R23, R14, R5, 0x3 ;  /* 0x000000050e177211 */ /* 0x000fc400078e18ff */
[C---:B------:R-:W-:Y:S02]  /*0280*/  LEA R15, R14.reuse, R7, 0x3 ;  /* 0x000000070e0f7211 */ /* 0x040fe400078e18ff */
[----:B------:R-:W-:Y:S02]  /*0290*/  LEA R14, R14, R9, 0x3 ;  /* 0x000000090e0e7211 */ /* 0x000fe400078e18ff */
[----:B------:R-:W-:Y:S02]  /*02a0*/  MOV R26, RZ ;  /* 0x000000ff001a7202 */ /* 0x000fe40000000f00 */
[----:B------:R-:W-:Y:S02]  /*02b0*/  MOV R12, R20 ;  /* 0x00000014000c7202 */ /* 0x000fe40000000f00 */
[----:B------:R-:W-:-:S07]  /*02c0*/  IADD3 R24, PT, PT, -R16, RZ, RZ ;  /* 0x000000ff10187210 */ /* 0x000fce0007ffe1ff */
.L_x_2:
[----:B------:R-:W0:Y:S08]  /*02d0*/  LDC.64 R30, c[0x0][0x380] ;  /* 0x0000e000ff1e7b82 */ /* 0x000e300000000a00 */
[----:B------:R-:W1:Y:S01]  /*02e0*/  LDC.64 R28, c[0x0][0x388] ;  /* 0x0000e200ff1c7b82 */ /* 0x000e620000000a00 */
[----:B0-----:R-:W-:-:S05]  /*02f0*/  IMAD.WIDE R30, R12, 0x4, R30 ;  /* 0x000000040c1e7825 */ /* 0x001fca00078e021e */
[----:B------:R-:W2:Y:S01]  /*0300*/  LDG.E R9, desc[UR8][R30.64] ;  /* 0x000000081e097981 */ /* 0x000ea2000c1e1900 */
[----:B-1----:R-:W-:-:S05]  /*0310*/  IMAD.WIDE.U32 R4, R13, 0x4, R28 ;  /* 0x000000040d047825 */ /* 0x002fca00078e001c */
[----:B------:R-:W3:Y:S04]  /*0320*/  LDG.E R8, desc[UR8][R4.64] ;  /* 0x0000000804087981 */ /* 0x000ee8000c1e1900 */
[----:B--2---:R-:W-:Y:S04]  /*0330*/  STS [R18], R9 ;  /* 0x0000000912007388 */ /* 0x004fe80000000800 */
[----:B---3--:R-:W-:Y:S01]  /*0340*/  STS [R3], R8 ;  /* 0x0000000803007388 */ /* 0x008fe20000000800 */
[----:B------:R-:W-:Y:S06]  /*0350*/  BAR.SYNC.DEFER_BLOCKING 0x0 ;  /* 0x0000000000007b1d */ /* 0x000fec0000010000 */
[----:B------:R-:W-:Y:S04]  /*0360*/  LDS R11, [R17] ;  /* 0x00000000110b7984 */ /* 0x000fe80000000800 */
[----:B------:R-:W0:Y:S04]  /*0370*/  LDS.128 R4, [R19] ;  /* 0x0000000013047984 */ /* 0x000e280000000c00 */
[----:B------:R-:W-:Y:S04]  /*0380*/  LDS R10, [R17+0x40] ;  /* 0x00004000110a7984 */ /* 0x000fe80000000800 */
[----:B------:R-:W-:Y:S04]  /*0390*/  LDS R27, [R17+0x60] ;  /* 0x00006000111b7984 */ /* 0x000fe80000000800 */
[----:B------:R-:W-:Y:S04]  /*03a0*/  LDS R8, [R17+0x80] ;  /* 0x0000800011087984 */ /* 0x000fe80000000800 */
[----:B------:R-:W-:Y:S01]  /*03b0*/  LDS R9, [R17+0xa0] ;  /* 0x0000a00011097984 */ /* 0x000fe20000000800 */
[----:B0-----:R-:W-:-:S03]  /*03c0*/  FFMA R26, R4, R11, R26 ;  /* 0x0000000b041a7223 */ /* 0x001fc6000000001a */
[----:B------:R-:W0:Y:S02]  /*03d0*/  LDS R11, [R17+0x20] ;  /* 0x00002000110b7984 */ /* 0x000e240000000800 */
[----:B0-----:R-:W-:-:S04]  /*03e0*/  FFMA R11, R11, R5, R26 ;  /* 0x000000050b0b7223 */ /* 0x001fc8000000001a */
[----:B------:R-:W-:-:S04]  /*03f0*/  FFMA R6, R10, R6, R11 ;  /* 0x000000060a067223 */ /* 0x000fc8000000000b */
[----:B------:R-:W-:Y:S02]  /*0400*/  FFMA R27, R27, R7, R6 ;  /* 0x000000071b1b7223 */ /* 0x000fe40000000006 */
[----:B------:R-:W0:Y:S02]  /*0410*/  LDS.128 R4, [R19+0x10] ;  /* 0x0000100013047984 */ /* 0x000e240000000c00 */
[----:B0-----:R-:W-:-:S04]  /*0420*/  FFMA R4, R4, R8, R27 ;  /* 0x0000000804047223 */ /* 0x001fc8000000001b */
[----:B------:R-:W-:Y:S02]  /*0430*/  FFMA R5, R9, R5, R4 ;  /* 0x0000000509057223 */ /* 0x000fe40000000004 */
[----:B------:R-:W0:Y:S04]  /*0440*/  LDS R4, [R17+0xc0] ;  /* 0x0000c00011047984 */ /* 0x000e280000000800 */
[----:B------:R-:W1:Y:S01]  /*0450*/  LDS R9, [R17+0xe0] ;  /* 0x0000e00011097984 */ /* 0x000e620000000800 */
[----:B------:R-:W-:Y:S06]  /*0460*/  BAR.SYNC.DEFER_BLOCKING 0x0 ;  /* 0x0000000000007b1d */ /* 0x000fec0000010000 */
[----:B------:R-:W2:Y:S01]  /*0470*/  LDG.E R11, desc[UR8][R30.64+0x20] ;  /* 0x000020081e0b7981 */ /* 0x000ea2000c1e1900 */
[----:B0-----:R-:W-:Y:S01]  /*0480*/  FFMA R6, R4, R6, R5 ;  /* 0x0000000604067223 */ /* 0x001fe20000000005 */
[----:B------:R-:W-:-:S05]  /*0490*/  IMAD.WIDE.U32 R4, R14, 0x4, R28 ;  /* 0x000000040e047825 */ /* 0x000fca00078e001c */
[----:B------:R-:W3:Y:S01]  /*04a0*/  LDG.E R8, desc[UR8][R4.64] ;  /* 0x0000000804087981 */ /* 0x000ee2000c1e1900 */
[----:B-1----:R-:W-:-:S03]  /*04b0*/  FFMA R9, R9, R7, R6 ;  /* 0x0000000709097223 */ /* 0x002fc60000000006 */
[----:B--2---:R-:W-:Y:S04]  /*04c0*/  STS [R18], R11 ;  /* 0x0000000b12007388 */ /* 0x004fe80000000800 */
[----:B---3--:R-:W-:Y:S01]  /*04d0*/  STS [R3], R8 ;  /* 0x0000000803007388 */ /* 0x008fe20000000800 */
[----:B------:R-:W-:Y:S06]  /*04e0*/  BAR.SYNC.DEFER_BLOCKING 0x0 ;  /* 0x0000000000007b1d */ /* 0x000fec0000010000 */
[----:B------:R-:W-:Y:S04]  /*04f0*/  LDS R10, [R17] ;  /* 0x00000000110a7984 */ /* 0x000fe80000000800 */
[----:B------:R-:W0:Y:S04]  /*0500*/  LDS.128 R4, [R19] ;  /* 0x0000000013047984 */ /* 0x000e280000000c00 */
[----:B------:R-:W-:Y:S04]  /*0510*/  LDS R11, [R17+0x60] ;  /* 0x00006000110b7984 */ /* 0x000fe80000000800 */
[----:B------:R-:W-:Y:S01]  /*0520*/  LDS R8, [R17+0x80] ;  /* 0x0000800011087984 */ /* 0x000fe20000000800 */
[----:B0-----:R-:W-:-:S03]  /*0530*/  FFMA R10, R4, R10, R9 ;  /* 0x0000000a040a7223 */ /* 0x001fc60000000009 */
[----:B------:R-:W0:Y:S02]  /*0540*/  LDS R9, [R17+0x20] ;  /* 0x0000200011097984 */ /* 0x000e240000000800 */
[----:B0-----:R-:W-:Y:S02]  /*0550*/  FFMA R9, R9, R5, R10 ;  /* 0x0000000509097223 */ /* 0x001fe4000000000a */
[----:B------:R-:W0:Y:S02]  /*0560*/  LDS R10, [R17+0x40] ;  /* 0x00004000110a7984 */ /* 0x000e240000000800 */
[----:B0-----:R-:W-:Y:S02]  /*0570*/  FFMA R6, R10, R6, R9 ;  /* 0x000000060a067223 */ /* 0x001fe40000000009 */
[----:B------:R-:W-:Y:S02]  /*0580*/  LDS R9, [R17+0xa0] ;  /* 0x0000a00011097984 */ /* 0x000fe40000000800 */
[----:B------:R-:W-:-:S02]  /*0590*/  FFMA R11, R11, R7, R6 ;  /* 0x000000070b0b7223 */ /* 0x000fc40000000006 */
        /* <DEDUP_REMOVED lines=10> */
[----:B-1----:R-:W-:Y:S01]  /*0640*/  FFMA R9, R9, R7, R6 ;  /* 0x0000000709097223 */ /* 0x002fe20000000006 */
[----:B------:R-:W-:Y:S02]  /*0650*/  IMAD.WIDE.U32 R28, R23, 0x4, R28 ;  /* 0x00000004171c7825 */ /* 0x000fe400078e001c */
[----:B--2---:R-:W-:Y:S04]  /*0660*/  STS [R18], R11 ;  /* 0x0000000b12007388 */ /* 0x004fe80000000800 */
[----:B---3--:R-:W-:Y:S01]  /*0670*/  STS [R3], R8 ;  /* 0x0000000803007388 */ /* 0x008fe20000000800 */
[----:B------:R-:W-:Y:S06]  /*0680*/  BAR.SYNC.DEFER_BLOCKING 0x0 ;  /* 0x0000000000007b1d */ /* 0x000fec0000010000 */
[----:B------:R-:W-:Y:S04]  /*0690*/  LDS R10, [R17] ;  /* 0x00000000110a7984 */ /* 0x000fe80000000800 */
[----:B------:R-:W0:Y:S04]  /*06a0*/  LDS.128 R4, [R19] ;  /* 0x0000000013047984 */ /* 0x000e280000000c00 */
[----:B------:R-:W-:Y:S01]  /*06b0*/  LDS R11, [R17+0x60] ;  /* 0x00006000110b7984 */ /* 0x000fe20000000800 */
[----:B0-----:R-:W-:-:S03]  /*06c0*/  FFMA R10, R4, R10, R9 ;  /* 0x0000000a040a7223 */ /* 0x001fc60000000009 */
[----:B------:R-:W0:Y:S04]  /*06d0*/  LDS R9, [R17+0x20] ;  /* 0x0000200011097984 */ /* 0x000e280000000800 */
[----:B------:R-:W-:Y:S01]  /*06e0*/  LDS R4, [R17+0x80] ;  /* 0x0000800011047984 */ /* 0x000fe20000000800 */
[----:B0-----:R-:W-:-:S03]  /*06f0*/  FFMA R9, R9, R5, R10 ;  /* 0x0000000509097223 */ /* 0x001fc6000000000a */
[----:B------:R-:W0:Y:S04]  /*0700*/  LDS R10, [R17+0x40] ;  /* 0x00004000110a7984 */ /* 0x000e280000000800 */
[----:B------:R-:W-:Y:S01]  /*0710*/  LDS R5, [R17+0xa0] ;  /* 0x0000a00011057984 */ /* 0x000fe20000000800 */
[----:B0-----:R-:W-:-:S04]  /*0720*/  FFMA R6, R10, R6, R9 ;  /* 0x000000060a067223 */ /* 0x001fc80000000009 */
[----:B------:R-:W-:Y:S02]  /*0730*/  FFMA R7, R11, R7, R6 ;  /* 0x000000070b077223 */ /* 0x000fe40000000006 */
[----:B------:R-:W0:Y:S02]  /*0740*/  LDS.128 R8, [R19+0x10] ;  /* 0x0000100013087984 */ /* 0x000e240000000c00 */
[----:B0-----:R-:W-:Y:S02]  /*0750*/  FFMA R4, R8, R4, R7 ;  /* 0x0000000408047223 */ /* 0x001fe40000000007 */
[----:B------:R-:W-:Y:S02]  /*0760*/  LDS R8, [R17+0xe0] ;  /* 0x0000e00011087984 */ /* 0x000fe40000000800 */
[----:B------:R-:W-:Y:S02]  /*0770*/  FFMA R5, R5, R9, R4 ;  /* 0x0000000905057223 */ /* 0x000fe40000000004 */
[----:B------:R-:W0:Y:S01]  /*0780*/  LDS R4, [R17+0xc0] ;  /* 0x0000c00011047984 */ /* 0x000e220000000800 */
[----:B------:R-:W-:Y:S06]  /*0790*/  BAR.SYNC.DEFER_BLOCKING 0x0 ;  /* 0x0000000000007b1d */ /* 0x000fec0000010000 */
[----:B------:R-:W2:Y:S04]  /*07a0*/  LDG.E R31, desc[UR8][R30.64+0x60] ;  /* 0x000060081e1f7981 */ /* 0x000ea8000c1e1900 */
[----:B------:R-:W3:Y:S01]  /*07b0*/  LDG.E R28, desc[UR8][R28.64] ;  /* 0x000000081c1c7981 */ /* 0x000ee2000c1e1900 */
[----:B0-----:R-:W-:-:S04]  /*07c0*/  FFMA R27, R4, R10, R5 ;  /* 0x0000000a041b7223 */ /* 0x001fc80000000005 */
[----:B------:R-:W-:Y:S01]  /*07d0*/  FFMA R11, R8, R11, R27 ;  /* 0x0000000b080b7223 */ /* 0x000fe2000000001b */
[----:B------:R-:W-:-:S04]  /*07e0*/  IADD3 R24, PT, PT, R24, 0x4, RZ ;  /* 0x0000000418187810 */ /* 0x000fc80007ffe0ff */
[----:B------:R-:W-:Y:S02]  /*07f0*/  ISETP.NE.AND P0, PT, R24, RZ, PT ;  /* 0x000000ff1800720c */ /* 0x000fe40003f05270 */
[----:B------:R-:W-:Y:S02]  /*0800*/  IADD3 R12, PT, PT, R12, 0x20, RZ ;  /* 0x000000200c0c7810 */ /* 0x000fe40007ffe0ff */
[C---:B------:R-:W-:Y:S02]  /*0810*/  LEA R23, R2.reuse, R23, 0x5 ;  /* 0x0000001702177211 */ /* 0x040fe400078e28ff */
[C---:B------:R-:W-:Y:S02]  /*0820*/  LEA R15, R2.reuse, R15, 0x5 ;  /* 0x0000000f020f7211 */ /* 0x040fe400078e28ff */
[C---:B------:R-:W-:Y:S02]  /*0830*/  LEA R14, R2.reuse, R14, 0x5 ;  /* 0x0000000e020e7211 */ /* 0x040fe400078e28ff */
[----:B------:R-:W-:Y:S01]  /*0840*/  LEA R13, R2, R13, 0x5 ;  /* 0x0000000d020d7211 */ /* 0x000fe200078e28ff */
[----:B--2---:R-:W-:Y:S04]  /*0850*/  STS [R18], R31 ;  /* 0x0000001f12007388 */ /* 0x004fe80000000800 */
[----:B---3--:R-:W-:Y:S01]  /*0860*/  STS [R3], R28 ;  /* 0x0000001c03007388 */ /* 0x008fe20000000800 */
[----:B------:R-:W-:Y:S06]  /*0870*/  BAR.SYNC.DEFER_BLOCKING 0x0 ;  /* 0x0000000000007b1d */ /* 0x000fec0000010000 */
[----:B------:R-:W-:Y:S04]  /*0880*/  LDS R9, [R17] ;  /* 0x0000000011097984 */ /* 0x000fe80000000800 */
[----:B------:R-:W0:Y:S04]  /*0890*/  LDS.128 R4, [R19] ;  /* 0x0000000013047984 */ /* 0x000e280000000c00 */
[----:B------:R-:W1:Y:S04]  /*08a0*/  LDS R27, [R17+0x20] ;  /* 0x00002000111b7984 */ /* 0x000e680000000800 */
[----:B------:R-:W2:Y:S04]  /*08b0*/  LDS R8, [R17+0x40] ;  /* 0x0000400011087984 */ /* 0x000ea80000000800 */
[----:B------:R-:W3:Y:S04]  /*08c0*/  LDS R26, [R17+0x60] ;  /* 0x00006000111a7984 */ /* 0x000ee80000000800 */
[----:B------:R-:W-:Y:S01]  /*08d0*/  LDS R29, [R17+0xe0] ;  /* 0x0000e000111d7984 */ /* 0x000fe20000000800 */
[----:B0-----:R-:W-:-:S04]  /*08e0*/  FFMA R4, R4, R9, R11 ;  /* 0x0000000904047223 */ /* 0x001fc8000000000b */
[----:B-1----:R-:W-:Y:S02]  /*08f0*/  FFMA R27, R27, R5, R4 ;  /* 0x000000051b1b7223 */ /* 0x002fe40000000004 */
[----:B------:R-:W-:Y:S02]  /*0900*/  LDS R5, [R17+0x80] ;  /* 0x0000800011057984 */ /* 0x000fe40000000800 */
[----:B--2---:R-:W-:Y:S02]  /*0910*/  FFMA R27, R8, R6, R27 ;  /* 0x00000006081b7223 */ /* 0x004fe4000000001b */
[----:B------:R-:W0:Y:S02]  /*0920*/  LDS.128 R8, [R19+0x10] ;  /* 0x0000100013087984 */ /* 0x000e240000000c00 */
[----:B---3--:R-:W-:Y:S02]  /*0930*/  FFMA R7, R26, R7, R27 ;  /* 0x000000071a077223 */ /* 0x008fe4000000001b */
[----:B------:R-:W1:Y:S04]  /*0940*/  LDS R27, [R17+0xa0] ;  /* 0x0000a000111b7984 */ /* 0x000e680000000800 */
[----:B------:R-:W2:Y:S01]  /*0950*/  LDS R4, [R17+0xc0] ;  /* 0x0000c00011047984 */ /* 0x000ea20000000800 */
[----:B0-----:R-:W-:-:S04]  /*0960*/  FFMA R8, R8, R5, R7 ;  /* 0x0000000508087223 */ /* 0x001fc80000000007 */
[----:B-1----:R-:W-:-:S04]  /*0970*/  FFMA R9, R27, R9, R8 ;  /* 0x000000091b097223 */ /* 0x002fc80000000008 */
[----:B--2---:R-:W-:-:S04]  /*0980*/  FFMA R4, R4, R10, R9 ;  /* 0x0000000a04047223 */ /* 0x004fc80000000009 */
[----:B------:R-:W-:Y:S01]  /*0990*/  FFMA R26, R29, R11, R4 ;  /* 0x0000000b1d1a7223 */ /* 0x000fe20000000004 */
[----:B------:R-:W-:Y:S06]  /*09a0*/  BAR.SYNC.DEFER_BLOCKING 0x0 ;  /* 0x0000000000007b1d */ /* 0x000fec0000010000 */
[----:B------:R-:W-:Y:S05]  /*09b0*/  @P0 BRA `(.L_x_2) ;  /* 0xfffffff800440947 */ /* 0x000fea000383ffff */
.L_x_1:
[----:B------:R-:W-:-:S13]  /*09c0*/  LOP3.LUT P0, R4, R25, 0x3, RZ, 0xc0, !PT ;  /* 0x0000000319047812 */ /* 0x000fda000780c0ff */
[----:B------:R-:W-:Y:S05]  /*09d0*/  @!P0 BRA `(.L_x_0) ;  /* 0x00000004007c8947 */ /* 0x000fea0003800000 */
[----:B------:R-:W-:Y:S02]  /*09e0*/  ISETP.NE.AND P0, PT, R4, 0x1, PT ;  /* 0x000000010400780c */ /* 0x000fe40003f05270 */
[----:B------:R-:W-:-:S04]  /*09f0*/  LOP3.LUT R25, R25, 0x1, RZ, 0xc0, !PT ;  /* 0x0000000119197812 */ /* 0x000fc800078ec0ff */
[----:B------:R-:W-:-:S07]  /*0a00*/  ISETP.NE.U32.AND P1, PT, R25, 0x1, PT ;  /* 0x000000011900780c */ /* 0x000fce0003f25070 */
[----:B------:R-:W-:Y:S06]  /*0a10*/  @!P0 BRA `(.L_x_3) ;  /* 0x0000000000ec8947 */ /* 0x000fec0003800000 */
[----:B------:R-:W0:Y:S01]  /*0a20*/  LDC.64 R12, c[0x0][0x380] ;  /* 0x0000e000ff0c7b82 */ /* 0x000e220000000a00 */
[C---:B------:R-:W-:Y:S02]  /*0a30*/  LEA R10, R16.reuse, R0, 0x3 ;  /* 0x00000000100a7211 */ /* 0x040fe400078e18ff */
[----:B------:R-:W-:-:S03]  /*0a40*/  LEA R5, R16, R20, 0x3 ;  /* 0x0000001410057211 */ /* 0x000fc600078e18ff */
[----:B------:R-:W-:Y:S02]  /*0a50*/  IMAD R9, R10, R2, R21 ;  /* 0x000000020a097224 */ /* 0x000fe400078e0215 */
[----:B------:R-:W1:Y:S01]  /*0a60*/  LDC.64 R14, c[0x0][0x388] ;  /* 0x0000e200ff0e7b82 */ /* 0x000e620000000a00 */
[----:B0-----:R-:W-:-:S05]  /*0a70*/  IMAD.WIDE R12, R5, 0x4, R12 ;  /* 0x00000004050c7825 */ /* 0x001fca00078e020c */
[----:B------:R-:W2:Y:S01]  /*0a80*/  LDG.E R23, desc[UR8][R12.64] ;  /* 0x000000080c177981 */ /* 0x000ea2000c1e1900 */
[----:B-1----:R-:W-:-:S06]  /*0a90*/  IMAD.WIDE.U32 R8, R9, 0x4, R14 ;  /* 0x0000000409087825 */ /* 0x002fcc00078e000e */
[----:B------:R-:W3:Y:S01]  /*0aa0*/  LDG.E R8, desc[UR8][R8.64] ;  /* 0x0000000808087981 */ /* 0x000ee2000c1e1900 */
[----:B------:R-:W-:-:S03]  /*0ab0*/  IADD3 R10, PT, PT, R10, 0x8, RZ ;  /* 0x000000080a0a7810 */ /* 0x000fc60007ffe0ff */
[----:B--2---:R-:W-:Y:S04]  /*0ac0*/  STS [R18], R23 ;  /* 0x0000001712007388 */ /* 0x004fe80000000800 */
[----:B---3--:R-:W-:Y:S01]  /*0ad0*/  STS [R3], R8 ;  /* 0x0000000803007388 */ /* 0x008fe20000000800 */
[----:B------:R-:W-:Y:S06]  /*0ae0*/  BAR.SYNC.DEFER_BLOCKING 0x0 ;  /* 0x0000000000007b1d */ /* 0x000fec0000010000 */
[----:B------:R-:W-:Y:S04]  /*0af0*/  LDS R25, [R17] ;  /* 0x0000000011197984 */ /* 0x000fe80000000800 */
[----:B------:R-:W0:Y:S04]  /*0b00*/  LDS.128 R4, [R19] ;  /* 0x0000000013047984 */ /* 0x000e280000000c00 */
[----:B------:R-:W1:Y:S04]  /*0b10*/  LDS R27, [R17+0x20] ;  /* 0x00002000111b7984 */ /* 0x000e680000000800 */
[----:B------:R-:W2:Y:S04]  /*0b20*/  LDS R11, [R17+0x40] ;  /* 0x00004000110b7984 */ /* 0x000ea80000000800 */
[----:B------:R-:W-:Y:S01]  /*0b30*/  LDS R24, [R17+0xa0] ;  /* 0x0000a00011187984 */ /* 0x000fe20000000800 */
[----:B0-----:R-:W-:Y:S01]  /*0b40*/  FFMA R4, R4, R25, R26 ;  /* 0x0000001904047223 */ /* 0x001fe2000000001a */
[----:B------:R-:W-:-:S02]  /*0b50*/  IMAD R25, R10, R2, R21 ;  /* 0x000000020a197224 */ /* 0x000fc400078e0215 */
[----:B------:R-:W-:Y:S01]  /*0b60*/  LDS R26, [R17+0xe0] ;  /* 0x0000e000111a7984 */ /* 0x000fe20000000800 */
[----:B-1----:R-:W-:Y:S01]  /*0b70*/  FFMA R10, R27, R5, R4 ;  /* 0x000000051b0a7223 */ /* 0x002fe20000000004 */
[----:B------:R-:W-:Y:S02]  /*0b80*/  IMAD.WIDE.U32 R14, R25, 0x4, R14 ;  /* 0x00000004190e7825 */ /* 0x000fe400078e000e */
[----:B------:R-:W0:Y:S02]  /*0b90*/  LDS R4, [R17+0x60] ;  /* 0x0000600011047984 */ /* 0x000e240000000800 */
[----:B--2---:R-:W-:Y:S02]  /*0ba0*/  FFMA R6, R11, R6, R10 ;  /* 0x000000060b067223 */ /* 0x004fe4000000000a */
[----:B------:R-:W-:Y:S04]  /*0bb0*/  LDS R5, [R17+0x80] ;  /* 0x0000800011057984 */ /* 0x000fe80000000800 */
[----:B------:R-:W-:Y:S04]  /*0bc0*/  LDS R25, [R17+0xc0] ;  /* 0x0000c00011197984 */ /* 0x000fe80000000800 */
[----:B------:R-:W1:Y:S01]  /*0bd0*/  LDS.128 R8, [R19+0x10] ;  /* 0x0000100013087984 */ /* 0x000e620000000c00 */
[----:B------:R-:W-:Y:S06]  /*0be0*/  BAR.SYNC.DEFER_BLOCKING 0x0 ;  /* 0x0000000000007b1d */ /* 0x000fec0000010000 */
[----:B------:R-:W2:Y:S04]  /*0bf0*/  LDG.E R27, desc[UR8][R12.64+0x20] ;  /* 0x000020080c1b7981 */ /* 0x000ea8000c1e1900 */
[----:B------:R-:W3:Y:S01]  /*0c00*/  LDG.E R28, desc[UR8][R14.64] ;  /* 0x000000080e1c7981 */ /* 0x000ee2000c1e1900 */
[----:B0-----:R-:W-:-:S04]  /*0c10*/  FFMA R7, R4, R7, R6 ;  /* 0x0000000704077223 */ /* 0x001fc80000000006 */
[----:B-1----:R-:W-:-:S04]  /*0c20*/  FFMA R5, R8, R5, R7 ;  /* 0x0000000508057223 */ /* 0x002fc80000000007 */
[----:B------:R-:W-:-:S04]  /*0c30*/  FFMA R24, R24, R9, R5 ;  /* 0x0000000918187223 */ /* 0x000fc80000000005 */
[----:B------:R-:W-:Y:S01]  /*0c40*/  FFMA R25, R25, R10, R24 ;  /* 0x0000000a19197223 */ /* 0x000fe20000000018 */
[----:B------:R-:W-:Y:S01]  /*0c50*/  IADD3 R16, PT, PT, R16, 0x2, RZ ;  /* 0x0000000210107810 */ /* 0x000fe20007ffe0ff */
[----:B--2---:R0:W-:Y:S04]  /*0c60*/  STS [R18], R27 ;  /* 0x0000001b12007388 */ /* 0x0041e80000000800 */
[----:B---3--:R-:W-:Y:S01]  /*0c70*/  STS [R3], R28 ;  /* 0x0000001c03007388 */ /* 0x008fe20000000800 */
[----:B------:R-:W-:Y:S01]  /*0c80*/  BAR.SYNC.DEFER_BLOCKING 0x0 ;  /* 0x0000000000007b1d */ /* 0x000fe20000010000 */
[----:B0-----:R-:W-:-:S05]  /*0c90*/  FFMA R27, R26, R11, R25 ;  /* 0x0000000b1a1b7223 */ /* 0x001fca0000000019 */
[----:B------:R-:W-:Y:S04]  /*0ca0*/  LDS R23, [R17] ;  /* 0x0000000011177984 */ /* 0x000fe80000000800 */
[----:B------:R-:W0:Y:S04]  /*0cb0*/  LDS.128 R12, [R19] ;  /* 0x00000000130c7984 */ /* 0x000e280000000c00 */
[----:B------:R-:W1:Y:S04]  /*0cc0*/  LDS R8, [R17+0x20] ;  /* 0x0000200011087984 */ /* 0x000e680000000800 */
[----:B------:R-:W2:Y:S04]  /*0cd0*/  LDS R9, [R17+0x40] ;  /* 0x0000400011097984 */ /* 0x000ea80000000800 */
[----:B------:R-:W3:Y:S04]  /*0ce0*/  LDS R10, [R17+0x60] ;  /* 0x00006000110a7984 */ /* 0x000ee80000000800 */
[----:B------:R-:W-:Y:S04]  /*0cf0*/  LDS R25, [R17+0x80] ;  /* 0x0000800011197984 */ /* 0x000fe80000000800 */
[----:B------:R-:W4:Y:S04]  /*0d00*/  LDS.128 R4, [R19+0x10] ;  /* 0x0000100013047984 */ /* 0x000f280000000c00 */
[----:B------:R-:W5:Y:S04]  /*0d10*/  LDS R24, [R17+0xa0] ;  /* 0x0000a00011187984 */ /* 0x000f680000000800 */
[----:B------:R-:W5:Y:S04]  /*0d20*/  LDS R11, [R17+0xc0] ;  /* 0x0000c000110b7984 */ /* 0x000f680000000800 */
[----:B------:R-:W5:Y:S01]  /*0d30*/  LDS R26, [R17+0xe0] ;  /* 0x0000e000111a7984 */ /* 0x000f620000000800 */
[----:B0-----:R-:W-:-:S04]  /*0d40*/  FFMA R23, R12, R23, R27 ;  /* 0x000000170c177223 */ /* 0x001fc8000000001b */
[----:B-1----:R-:W-:-:S04]  /*0d50*/  FFMA R8, R8, R13, R23 ;  /* 0x0000000d08087223 */ /* 0x002fc80000000017 */
[----:B--2---:R-:W-:-:S04]  /*0d60*/  FFMA R9, R9, R14, R8 ;  /* 0x0000000e09097223 */ /* 0x004fc80000000008 */
[----:B---3--:R-:W-:-:S04]  /*0d70*/  FFMA R9, R10, R15, R9 ;  /* 0x0000000f0a097223 */ /* 0x008fc80000000009 */
[----:B----4-:R-:W-:-:S04]  /*0d80*/  FFMA R9, R4, R25, R9 ;  /* 0x0000001904097223 */ /* 0x010fc80000000009 */
[----:B-----5:R-:W-:-:S04]  /*0d90*/  FFMA R24, R24, R5, R9 ;  /* 0x0000000518187223 */ /* 0x020fc80000000009 */
[----:B------:R-:W-:-:S04]  /*0da0*/  FFMA R11, R11, R6, R24 ;  /* 0x000000060b0b7223 */ /* 0x000fc80000000018 */
[----:B------:R-:W-:Y:S01]  /*0db0*/  FFMA R26, R26, R7, R11 ;  /* 0x000000071a1a7223 */ /* 0x000fe2000000000b */
[----:B------:R-:W-:Y:S06]  /*0dc0*/  BAR.SYNC.DEFER_BLOCKING 0x0 ;  /* 0x0000000000007b1d */ /* 0x000fec0000010000 */
.L_x_3:
[----:B------:R-:W-:Y:S05]  /*0dd0*/  @P1 BRA `(.L_x_0) ;  /* 0x00000000007c1947 */ /* 0x000fea0003800000 */
        /* <DEDUP_REMOVED lines=8> */
[----:B------:R-:W3:Y:S04]  /*0e60*/  LDG.E R12, desc[UR8][R12.64] ;  /* 0x000000080c0c7981 */ /* 0x000ee8000c1e1900 */
        /* <DEDUP_REMOVED lines=22> */
.L_x_0:
[----:B------:R-:W0:Y:S01]  /*0fd0*/  LDC.64 R4, c[0x0][0x390] ;  /* 0x0000e400ff047b82 */ /* 0x000e220000000a00 */
[----:B------:R-:W-:-:S04]  /*0fe0*/  IMAD R3, R22, R2, R21 ;  /* 0x0000000216037224 */ /* 0x000fc800078e0215 */
[----:B0-----:R-:W-:-:S05]  /*0ff0*/  IMAD.WIDE R2, R3, 0x4, R4 ;  /* 0x0000000403027825 */ /* 0x001fca00078e0204 */
[----:B------:R-:W2:Y:S02]  /*1000*/  LDG.E R5, desc[UR8][R2.64] ;  /* 0x0000000802057981 */ /* 0x000ea4000c1e1900 */
[----:B--2---:R-:W-:-:S05]  /*1010*/  FADD R5, R5, R26 ;  /* 0x0000001a05057221 */ /* 0x004fca0000000000 */
[----:B------:R-:W-:Y:S01]  /*1020*/  STG.E desc[UR8][R2.64], R5 ;  /* 0x0000000502007986 */ /* 0x000fe2000c101908 */
[----:B------:R-:W-:Y:S05]  /*1030*/  EXIT ;  /* 0x000000000000794d */ /* 0x000fea0003800000 */
.L_x_4:
[----:B------:R-:W-:-:S00]  /*1040*/  BRA `(.L_x_4) ;  /* 0xfffffffc00fc7947 */ /* 0x000fc0000383ffff */
[----:B------:R-:W-:-:S00]  /*1050*/  NOP ;  /* 0x0000000000007918 */ /* 0x000fc00000000000 */
        /* <DEDUP_REMOVED lines=10> */
.L_x_10:


//--------------------- .text._Z20tile_matrix_multiplyPfS_S_i --------------------------
	.section	.text._Z20tile_matrix_multiplyPfS_S_i,"ax",@progbits
	.align	128
        .global         _Z20tile_matrix_multiplyPfS_S_i
        .type           _Z20tile_matrix_multiplyPfS_S_i,@function
        .size           _Z20tile_matrix_multiplyPfS_S_i,(.L_x_11 - _Z20tile_matrix_multiplyPfS_S_i)
        .other          _Z20tile_matrix_multiplyPfS_S_i,@"STO_CUDA_ENTRY STV_DEFAULT"
_Z20tile_matrix_multiplyPfS_S_i:
.text._Z20tile_matrix_multiplyPfS_S_i:
        /* <DEDUP_REMOVED lines=45> */
.L_x_7:
        /* <DEDUP_REMOVED lines=111> */
.L_x_6:
        /* <DEDUP_REMOVED lines=65> */
.L_x_8:
        /* <DEDUP_REMOVED lines=32> */
.L_x_5:
[----:B------:R-:W-:-:S04]  /*0fd0*/  VIMNMX R3, PT, PT, R22, R21, !PT ;  /* 0x0000001516037248 */ /* 0x000fc80007fe0100 */
[----:B------:R-:W-:-:S13]  /*0fe0*/  ISETP.GE.AND P0, PT, R3, R2, PT ;  /* 0x000000020300720c */ /* 0x000fda0003f06270 */
[----:B------:R-:W-:Y:S05]  /*0ff0*/  @P0 EXIT ;  /* 0x000000000000094d */ /* 0x000fea0003800000 */
[----:B------:R-:W0:Y:S01]  /*1000*/  LDC.64 R4, c[0x0][0x390] ;  /* 0x0000e400ff047b82 */ /* 0x000e220000000a00 */
[----:B------:R-:W-:-:S04]  /*1010*/  IMAD R3, R22, R2, R21 ;  /* 0x0000000216037224 */ /* 0x000fc800078e0215 */
[----:B0-----:R-:W-:-:S05]  /*1020*/  IMAD.WIDE.U32 R2, R3, 0x4, R4 ;  /* 0x0000000403027825 */ /* 0x001fca00078e0004 */
[----:B------:R-:W-:Y:S01]  /*1030*/  STG.E desc[UR8][R2.64], R26 ;  /* 0x0000001a02007986 */ /* 0x000fe2000c101908 */
[----:B------:R-:W-:Y:S05]  /*1040*/  EXIT ;  /* 0x000000000000794d */ /* 0x000fea0003800000 */
.L_x_9:
        /* <DEDUP_REMOVED lines=11> */
.L_x_11:


//--------------------- .nv.shared._Z9tile_gemmPfS_S_i --------------------------
	.section	.nv.shared._Z9tile_gemmPfS_S_i,"aw",@nobits
	.sectionflags	@""
	.align	4
.nv.shared._Z9tile_gemmPfS_S_i:
	.zero		1536


//--------------------- .nv.shared.reserved.0     --------------------------
	.section	.nv.shared.reserved.0,"aw",@nobits
	.weak		__nv_reservedSMEM_offset_0_alias
	.size		__nv_reservedSMEM_offset_0_alias, 0, 64
	.other		__nv_reservedSMEM_offset_0_alias,@"STO_CUDA_RESERVED_SHARED STV_DEFAULT"
__nv_reservedSMEM_offset_0_alias:
	.zero		0
	.zero		64


//--------------------- .nv.shared._Z20tile_matrix_multiplyPfS_S_i --------------------------
	.section	.nv.shared._Z20tile_matrix_multiplyPfS_S_i,"aw",@nobits
	.sectionflags	@""
	.align	4
.nv.shared._Z20tile_matrix_multiplyPfS_S_i:
	.zero		1536


//--------------------- .nv.constant0._Z9tile_gemmPfS_S_i --------------------------
	.section	.nv.constant0._Z9tile_gemmPfS_S_i,"a",@progbits
	.sectionflags	@""
	.align	4
.nv.constant0._Z9tile_gemmPfS_S_i:
	.zero		924


//--------------------- .nv.constant0._Z20tile_matrix_multiplyPfS_S_i --------------------------
	.section	.nv.constant0._Z20tile_matrix_multiplyPfS_S_i,"a",@progbits
	.sectionflags	@""
	.align	4
.nv.constant0._Z20tile_matrix_multiplyPfS_S_i:
	.zero		924


//--------------------- SYMBOLS --------------------------

	.type		.nv.reservedSmem.offset0,@object
	.size		.nv.reservedSmem.offset0,0x4
	.type		.nv.reservedSmem.cap,@object
	.size		.nv.reservedSmem.cap,0x4
